//
// Generated by NVIDIA NVVM Compiler
//
// Compiler Build ID: CL-36424714
// Cuda compilation tools, release 13.0, V13.0.88
// Based on NVVM 20.0.0
//

.version 9.0
.target sm_100
.address_size 64

	// .globl	_Z9fetch_addPjjS_

.visible .entry _Z9fetch_addPjjS_(
	.param .u64 .ptr .align 1 _Z9fetch_addPjjS__param_0,
	.param .u32 _Z9fetch_addPjjS__param_1,
	.param .u64 .ptr .align 1 _Z9fetch_addPjjS__param_2
)
{
	.reg .pred 	%p<6>;
	.reg .b32 	%r<22>;
	.reg .b64 	%rd<9>;

	ld.param.u64 	%rd3, [_Z9fetch_addPjjS__param_0];
	ld.param.u32 	%r8, [_Z9fetch_addPjjS__param_1];
	ld.param.u64 	%rd4, [_Z9fetch_addPjjS__param_2];
	cvta.to.global.u64 	%rd1, %rd4;
	setp.eq.s32 	%p1, %r8, 0;
	@%p1 bra 	$L__BB0_7;
	mov.u32 	%r9, %tid.x;
	mov.u32 	%r10, %ntid.x;
	mov.u32 	%r11, %ctaid.x;
	mad.lo.s32 	%r12, %r11, %r10, %r9;
	mul.wide.s32 	%rd5, %r12, 4;
	add.s64 	%rd6, %rd1, %rd5;
	ld.global.u32 	%r13, [%rd6];
	cvta.to.global.u64 	%rd7, %rd3;
	mul.wide.u32 	%rd8, %r13, 4;
	add.s64 	%rd2, %rd7, %rd8;
	and.b32  	%r1, %r8, 3;
	setp.lt.u32 	%p2, %r8, 4;
	@%p2 bra 	$L__BB0_4;
	and.b32  	%r14, %r8, -4;
	neg.s32 	%r20, %r14;
$L__BB0_3:
	atom.global.add.u32 	%r15, [%rd2], 1;
	atom.global.add.u32 	%r16, [%rd2], 1;
	atom.global.add.u32 	%r17, [%rd2], 1;
	atom.global.add.u32 	%r18, [%rd2], 1;
	add.s32 	%r20, %r20, 4;
	setp.ne.s32 	%p3, %r20, 0;
	@%p3 bra 	$L__BB0_3;
$L__BB0_4:
	setp.eq.s32 	%p4, %r1, 0;
	@%p4 bra 	$L__BB0_7;
	neg.s32 	%r21, %r1;
$L__BB0_6:
	.pragma "nounroll";
	atom.global.add.u32 	%r19, [%rd2], 1;
	add.s32 	%r21, %r21, 1;
	setp.ne.s32 	%p5, %r21, 0;
	@%p5 bra 	$L__BB0_6;
$L__BB0_7:
	ret;

}


// ===== COMPILED SASS (sm_100) =====

	.target	sm_100

	.elftype	@"ET_EXEC"


//--------------------- .note.nv.tkinfo           --------------------------
	.section	.note.nv.tkinfo,"",@"SHT_NOTE"
	.sectionflags	@"SHF_NOTE_NV_TKINFO"
	.tkinfo
        /*0018*/ 	.word	0x00000002
        /*0030*/ 	.string	""
        /*0030*/ 	.string	"ptxas"
        /*0030*/ 	.string	"Cuda compilation tools, release 13.0, V13.0.88"
        /*0030*/ 	.string	"Build cuda_13.0.r13.0/compiler.36424714_0"
        /*0030*/ 	.string	"-arch sm_100 -m 64 "



//--------------------- .note.nv.cuinfo           --------------------------
	.section	.note.nv.cuinfo,"",@"SHT_NOTE"
	.sectionflags	@"SHF_NOTE_NV_CUINFO"
        /*0018*/ 	.short	0x0002
        /*001a*/ 	.short	0x0064
        /*001c*/ 	.short	0x0082
	.zero		2


//--------------------- .nv.info                  --------------------------
	.section	.nv.info,"",@"SHT_CUDA_INFO"
	.align	4


	//----- nvinfo : EIATTR_REGCOUNT
	.align		4
        /*0000*/ 	.byte	0x04, 0x2f
        /*0002*/ 	.short	(.L_1 - .L_0)
	.align		4
.L_0:
        /*0004*/ 	.word	index@(_Z9fetch_addPjjS_)
        /*0008*/ 	.word	0x00000008


	//----- nvinfo : EIATTR_FRAME_SIZE
	.align		4
.L_1:
        /*000c*/ 	.byte	0x04, 0x11
        /*000e*/ 	.short	(.L_3 - .L_2)
	.align		4
.L_2:
        /*0010*/ 	.word	index@(_Z9fetch_addPjjS_)
        /*0014*/ 	.word	0x00000000


	//----- nvinfo : EIATTR_MIN_STACK_SIZE
	.align		4
.L_3:
        /*0018*/ 	.byte	0x04, 0x12
        /*001a*/ 	.short	(.L_5 - .L_4)
	.align		4
.L_4:
        /*001c*/ 	.word	index@(_Z9fetch_addPjjS_)
        /*0020*/ 	.word	0x00000000
.L_5:


//--------------------- .nv.compat                --------------------------
	.section	.nv.compat,"",@"SHT_CUDA_COMPAT_INFO"
	.align	4
        /*0000*/ 	.byte	0x02, 0x09, 0x00, 0x00, 0x02, 0x02, 0x01, 0x00, 0x02, 0x05, 0x05, 0x00, 0x03, 0x07, 0x01, 0x01
        /*0010*/ 	.byte	0x02, 0x03, 0x00, 0x00, 0x02, 0x06, 0x01, 0x00, 0x04, 0x0b, 0x08, 0x00, 0x09, 0x00, 0x00, 0x00
        /*0020*/ 	.byte	0x00, 0x00, 0x00, 0x00


//--------------------- .nv.info._Z9fetch_addPjjS_ --------------------------
	.section	.nv.info._Z9fetch_addPjjS_,"",@"SHT_CUDA_INFO"
	.sectionflags	@""
	.align	4


	//----- nvinfo : EIATTR_CUDA_API_VERSION
	.align		4
        /*0000*/ 	.byte	0x04, 0x37
        /*0002*/ 	.short	(.L_7 - .L_6)
.L_6:
        /*0004*/ 	.word	0x00000082


	//----- nvinfo : EIATTR_KPARAM_INFO
	.align		4
.L_7:
        /*0008*/ 	.byte	0x04, 0x17
        /*000a*/ 	.short	(.L_9 - .L_8)
.L_8:
        /*000c*/ 	.word	0x00000000
        /*0010*/ 	.short	0x0002
        /*0012*/ 	.short	0x0010
        /*0014*/ 	.byte	0x00, 0xf5, 0x21, 0x00


	//----- nvinfo : EIATTR_KPARAM_INFO
	.align		4
.L_9:
        /*0018*/ 	.byte	0x04, 0x17
        /*001a*/ 	.short	(.L_11 - .L_10)
.L_10:
        /*001c*/ 	.word	0x00000000
        /*0020*/ 	.short	0x0001
        /*0022*/ 	.short	0x0008
        /*0024*/ 	.byte	0x00, 0xf0, 0x11, 0x00


	//----- nvinfo : EIATTR_KPARAM_INFO
	.align		4
.L_11:
        /*0028*/ 	.byte	0x04, 0x17
        /*002a*/ 	.short	(.L_13 - .L_12)
.L_12:
        /*002c*/ 	.word	0x00000000
        /*0030*/ 	.short	0x0000
        /*0032*/ 	.short	0x0000
        /*0034*/ 	.byte	0x00, 0xf5, 0x21, 0x00


	//----- nvinfo : EIATTR_SPARSE_MMA_MASK
	.align		4
.L_13:
        /*0038*/ 	.byte	0x03, 0x50
        /*003a*/ 	.short	0x0000


	//----- nvinfo : EIATTR_MAXREG_COUNT
	.align		4
        /*003c*/ 	.byte	0x03, 0x1b
        /*003e*/ 	.short	0x00ff


	//----- nvinfo : EIATTR_MERCURY_ISA_VERSION
	.align		4
        /*0040*/ 	.byte	0x03, 0x5f
        /*0042*/ 	.short	0x0101


	//----- nvinfo : EIATTR_VRC_CTA_INIT_COUNT
	.align		4
        /*0044*/ 	.byte	0x02, 0x4a
	.zero		1
	.zero		1


	//----- nvinfo : EIATTR_EXIT_INSTR_OFFSETS
	.align		4
        /*0048*/ 	.byte	0x04, 0x1c
        /*004a*/ 	.short	(.L_15 - .L_14)


	//   ....[0]....
.L_14:
        /*004c*/ 	.word	0x00000030


	//   ....[1]....
        /*0050*/ 	.word	0x000001c0


	//   ....[2]....
        /*0054*/ 	.word	0x00000230


	//----- nvinfo : EIATTR_CBANK_PARAM_SIZE
	.align		4
.L_15:
        /*0058*/ 	.byte	0x03, 0x19
        /*005a*/ 	.short	0x0018


	//----- nvinfo : EIATTR_PARAM_CBANK
	.align		4
        /*005c*/ 	.byte	0x04, 0x0a
        /*005e*/ 	.short	(.L_17 - .L_16)
	.align		4
.L_16:
        /*0060*/ 	.word	index@(.nv.constant0._Z9fetch_addPjjS_)
        /*0064*/ 	.short	0x0380
        /*0066*/ 	.short	0x0018


	//----- nvinfo : EIATTR_SW_WAR
	.align		4
.L_17:
        /*0068*/ 	.byte	0x04, 0x36
        /*006a*/ 	.short	(.L_19 - .L_18)
.L_18:
        /*006c*/ 	.word	0x00000008
.L_19:


//--------------------- .nv.callgraph             --------------------------
	.section	.nv.callgraph,"",@"SHT_CUDA_CALLGRAPH"
	.align	4
	.sectionentsize	8
	.align		4
        /*0000*/ 	.word	0x00000000
	.align		4
        /*0004*/ 	.word	0xffffffff
	.align		4
        /*0008*/ 	.word	0x00000000
	.align		4
        /*000c*/ 	.word	0xfffffffe
	.align		4
        /*0010*/ 	.word	0x00000000
	.align		4
        /*0014*/ 	.word	0xfffffffd
	.align		4
        /*0018*/ 	.word	0x00000000
	.align		4
        /*001c*/ 	.word	0xfffffffc


//--------------------- .text._Z9fetch_addPjjS_   --------------------------
	.section	.text._Z9fetch_addPjjS_,"ax",@progbits
	.align	128
        .global         _Z9fetch_addPjjS_
        .type           _Z9fetch_addPjjS_,@function
        .size           _Z9fetch_addPjjS_,(.L_x_4 - _Z9fetch_addPjjS_)
        .other          _Z9fetch_addPjjS_,@"STO_CUDA_ENTRY STV_DEFAULT"
_Z9fetch_addPjjS_:
.text._Z9fetch_addPjjS_:
[----:B------:R-:W-:Y:S01]  /*0000*/  LDC R1, c[0x0][0x37c] ;  /* 0x0000df00ff017b82 */ /* 0x000fe20000000800 */
[----:B------:R-:W0:Y:S02]  /*0010*/  LDCU UR5, c[0x0][0x388] ;  /* 0x00007100ff0577ac */ /* 0x000e240008000800 */
[----:B0-----:R-:W-:-:S13]  /*0020*/  ISETP.NE.AND P0, PT, RZ, UR5, PT ;  /* 0x00000005ff007c0c */ /* 0x001fda000bf05270 */
[----:B------:R-:W-:Y:S05]  /*0030*/  @!P0 EXIT ;  /* 0x000000000000894d */ /* 0x000fea0003800000 */
[----:B------:R-:W0:Y:S01]  /*0040*/  S2R R5, SR_TID.X ;  /* 0x0000000000057919 */ /* 0x000e220000002100 */
[----:B------:R-:W1:Y:S01]  /*0050*/  LDC.64 R2, c[0x0][0x390] ;  /* 0x0000e400ff027b82 */ /* 0x000e620000000a00 */
[----:B------:R-:W0:Y:S01]  /*0060*/  LDCU UR4, c[0x0][0x360] ;  /* 0x00006c00ff0477ac */ /* 0x000e220008000800 */
[----:B------:R-:W0:Y:S01]  /*0070*/  S2R R0, SR_CTAID.X ;  /* 0x0000000000007919 */ /* 0x000e220000002500 */
[----:B------:R-:W2:Y:S01]  /*0080*/  LDCU.64 UR6, c[0x0][0x358] ;  /* 0x00006b00ff0677ac */ /* 0x000ea20008000a00 */
[----:B0-----:R-:W-:-:S04]  /*0090*/  IMAD R5, R0, UR4, R5 ;  /* 0x0000000400057c24 */ /* 0x001fc8000f8e0205 */
[----:B-1----:R-:W-:Y:S02]  /*00a0*/  IMAD.WIDE R2, R5, 0x4, R2 ;  /* 0x0000000405027825 */ /* 0x002fe400078e0202 */
[----:B------:R-:W0:Y:S04]  /*00b0*/  LDC.64 R4, c[0x0][0x380] ;  /* 0x0000e000ff047b82 */ /* 0x000e280000000a00 */
[----:B--2---:R-:W0:Y:S01]  /*00c0*/  LDG.E R3, desc[UR6][R2.64] ;  /* 0x0000000602037981 */ /* 0x004e22000c1e1900 */
[----:B------:R-:W-:Y:S02]  /*00d0*/  UISETP.GE.U32.AND UP0, UPT, UR5, 0x4, UPT ;  /* 0x000000040500788c */ /* 0x000fe4000bf06070 */
[----:B------:R-:W-:-:S06]  /*00e0*/  ULOP3.LUT UR4, UR5, 0x3, URZ, 0xc0, !UPT ;  /* 0x0000000305047892 */ /* 0x000fcc000f8ec0ff */
[----:B------:R-:W-:Y:S01]  /*00f0*/  ISETP.NE.AND P0, PT, RZ, UR4, PT ;  /* 0x00000004ff007c0c */ /* 0x000fe2000bf05270 */
[----:B0-----:R-:W-:Y:S01]  /*0100*/  IMAD.WIDE.U32 R4, R3, 0x4, R4 ;  /* 0x0000000403047825 */ /* 0x001fe200078e0004 */
[----:B------:R-:W-:Y:S11]  /*0110*/  BRA.U !UP0, `(.L_x_0) ;  /* 0x0000000108287547 */ /* 0x000ff6000b800000 */
[----:B------:R-:W-:Y:S01]  /*0120*/  HFMA2 R3, -RZ, RZ, 0, 5.9604644775390625e-08 ;  /* 0x00000001ff037431 */ /* 0x000fe200000001ff */
[----:B------:R-:W-:-:S04]  /*0130*/  ULOP3.LUT UR5, UR5, 0xfffffffc, URZ, 0xc0, !UPT ;  /* 0xfffffffc05057892 */ /* 0x000fc8000f8ec0ff */
[----:B------:R-:W-:-:S12]  /*0140*/  UIADD3 UR5, UPT, UPT, -UR5, URZ, URZ ;  /* 0x000000ff05057290 */ /* 0x000fd8000fffe1ff */
.L_x_1:
[----:B------:R0:W-:Y:S04]  /*0150*/  REDG.E.ADD.STRONG.GPU desc[UR6][R4.64], R3 ;  /* 0x000000030400798e */ /* 0x0001e8000c12e106 */
[----:B------:R0:W-:Y:S04]  /*0160*/  REDG.E.ADD.STRONG.GPU desc[UR6][R4.64], R3 ;  /* 0x000000030400798e */ /* 0x0001e8000c12e106 */
[----:B------:R0:W-:Y:S04]  /*0170*/  REDG.E.ADD.STRONG.GPU desc[UR6][R4.64], R3 ;  /* 0x000000030400798e */ /* 0x0001e8000c12e106 */
[----:B------:R0:W-:Y:S01]  /*0180*/  REDG.E.ADD.STRONG.GPU desc[UR6][R4.64], R3 ;  /* 0x000000030400798e */ /* 0x0001e2000c12e106 */
[----:B------:R-:W-:-:S04]  /*0190*/  UIADD3 UR5, UPT, UPT, UR5, 0x4, URZ ;  /* 0x0000000405057890 */ /* 0x000fc8000fffe0ff */
[----:B------:R-:W-:-:S09]  /*01a0*/  UISETP.NE.AND UP0, UPT, UR5, URZ, UPT ;  /* 0x000000ff0500728c */ /* 0x000fd2000bf05270 */
[----:B0-----:R-:W-:Y:S05]  /*01b0*/  BRA.U UP0, `(.L_x_1) ;  /* 0xfffffffd00e47547 */ /* 0x001fea000b83ffff */
.L_x_0:
[----:B------:R-:W-:Y:S05]  /*01c0*/  @!P0 EXIT ;  /* 0x000000000000894d */ /* 0x000fea0003800000 */
[----:B------:R-:W-:Y:S01]  /*01d0*/  MOV R3, 0x1 ;  /* 0x0000000100037802 */ /* 0x000fe20000000f00 */
[----:B------:R-:W-:-:S12]  /*01e0*/  UIADD3 UR4, UPT, UPT, -UR4, URZ, URZ ;  /* 0x000000ff04047290 */ /* 0x000fd8000fffe1ff */
.L_x_2:
[----:B------:R0:W-:Y:S01]  /*01f0*/  REDG.E.ADD.STRONG.GPU desc[UR6][R4.64], R3 ;  /* 0x000000030400798e */ /* 0x0001e2000c12e106 */
[----:B------:R-:W-:-:S04]  /*0200*/  UIADD3 UR4, UPT, UPT, UR4, 0x1, URZ ;  /* 0x0000000104047890 */ /* 0x000fc8000fffe0ff */
[----:B------:R-:W-:-:S09]  /*0210*/  UISETP.NE.AND UP0, UPT, UR4, URZ, UPT ;  /* 0x000000ff0400728c */ /* 0x000fd2000bf05270 */
[----:B0-----:R-:W-:Y:S05]  /*0220*/  BRA.U UP0, `(.L_x_2) ;  /* 0xfffffffd00f07547 */ /* 0x001fea000b83ffff */
[----:B------:R-:W-:Y:S05]  /*0230*/  EXIT ;  /* 0x000000000000794d */ /* 0x000fea0003800000 */
.L_x_3:
[----:B------:R-:W-:-:S00]  /*0240*/  BRA `(.L_x_3) ;  /* 0xfffffffc00fc7947 */ /* 0x000fc0000383ffff */
[----:B------:R-:W-:-:S00]  /*0250*/  NOP ;  /* 0x0000000000007918 */ /* 0x000fc00000000000 */
        /* <DEDUP_REMOVED lines=10> */
.L_x_4:


//--------------------- .nv.shared.reserved.0     --------------------------
	.section	.nv.shared.reserved.0,"aw",@nobits
	.weak		__nv_reservedSMEM_offset_0_alias
	.size		__nv_reservedSMEM_offset_0_alias, 0, 64
	.other		__nv_reservedSMEM_offset_0_alias,@"STO_CUDA_RESERVED_SHARED STV_DEFAULT"
__nv_reservedSMEM_offset_0_alias:
	.zero		0
	.zero		64


//--------------------- .nv.constant0._Z9fetch_addPjjS_ --------------------------
	.section	.nv.constant0._Z9fetch_addPjjS_,"a",@progbits
	.sectionflags	@""
	.align	4
.nv.constant0._Z9fetch_addPjjS_:
	.zero		920


//--------------------- SYMBOLS --------------------------

	.type		.nv.reservedSmem.offset0,@object
	.size		.nv.reservedSmem.offset0,0x4
